	.headerflags	@"EF_CUDA_TEXMODE_UNIFIED EF_CUDA_64BIT_ADDRESS EF_CUDA_SM89 EF_CUDA_VIRTUAL_SM(EF_CUDA_SM89)"
	.elftype	@"ET_EXEC"


//--------------------- .nv.info                  --------------------------
	.section	.nv.info,"",@"SHT_CUDA_INFO"
	.align	4


	//----- nvinfo : EIATTR_REGCOUNT
	.align		4
        /*0000*/ 	.byte	0x04, 0x2f
        /*0002*/ 	.short	(.L_1 - .L_0)
	.align		4
.L_0:
        /*0004*/ 	.word	index@(triton_poi_fused_sub_7)
        /*0008*/ 	.word	0x0000000a


	//----- nvinfo : EIATTR_FRAME_SIZE
	.align		4
.L_1:
        /*000c*/ 	.byte	0x04, 0x11
        /*000e*/ 	.short	(.L_3 - .L_2)
	.align		4
.L_2:
        /*0010*/ 	.word	index@(triton_poi_fused_sub_7)
        /*0014*/ 	.word	0x00000000


	//----- nvinfo : EIATTR_MIN_STACK_SIZE
	.align		4
.L_3:
        /*0018*/ 	.byte	0x04, 0x12
        /*001a*/ 	.short	(.L_5 - .L_4)
	.align		4
.L_4:
        /*001c*/ 	.word	index@(triton_poi_fused_sub_7)
        /*0020*/ 	.word	0x00000000
.L_5:


//--------------------- .nv.info.triton_poi_fused_sub_7 --------------------------
	.section	.nv.info.triton_poi_fused_sub_7,"",@"SHT_CUDA_INFO"
	.sectionflags	@""
	.align	4


	//----- nvinfo : EIATTR_CUDA_API_VERSION
	.align		4
        /*0000*/ 	.byte	0x04, 0x37
        /*0002*/ 	.short	(.L_7 - .L_6)
.L_6:
        /*0004*/ 	.word	0x00000080


	//----- nvinfo : EIATTR_PARAM_CBANK
	.align		4
.L_7:
        /*0008*/ 	.byte	0x04, 0x0a
        /*000a*/ 	.short	(.L_9 - .L_8)
	.align		4
.L_8:
        /*000c*/ 	.word	index@(.nv.constant0.triton_poi_fused_sub_7)
        /*0010*/ 	.short	0x0160
        /*0012*/ 	.short	0x0020


	//----- nvinfo : EIATTR_CBANK_PARAM_SIZE
	.align		4
.L_9:
        /*0014*/ 	.byte	0x03, 0x19
        /*0016*/ 	.short	0x0020


	//----- nvinfo : EIATTR_KPARAM_INFO
	.align		4
        /*0018*/ 	.byte	0x04, 0x17
        /*001a*/ 	.short	(.L_11 - .L_10)
.L_10:
        /*001c*/ 	.word	0x00000000
        /*0020*/ 	.short	0x0003
        /*0022*/ 	.short	0x0018
        /*0024*/ 	.byte	0x00, 0xf4, 0x21, 0x00


	//----- nvinfo : EIATTR_KPARAM_INFO
	.align		4
.L_11:
        /*0028*/ 	.byte	0x04, 0x17
        /*002a*/ 	.short	(.L_13 - .L_12)
.L_12:
        /*002c*/ 	.word	0x00000000
        /*0030*/ 	.short	0x0002
        /*0032*/ 	.short	0x0010
        /*0034*/ 	.byte	0x00, 0xf0, 0x11, 0x00


	//----- nvinfo : EIATTR_KPARAM_INFO
	.align		4
.L_13:
        /*0038*/ 	.byte	0x04, 0x17
        /*003a*/ 	.short	(.L_15 - .L_14)
.L_14:
        /*003c*/ 	.word	0x00000000
        /*0040*/ 	.short	0x0001
        /*0042*/ 	.short	0x0008
        /*0044*/ 	.byte	0x00, 0xf4, 0x21, 0x00


	//----- nvinfo : EIATTR_KPARAM_INFO
	.align		4
.L_15:
        /*0048*/ 	.byte	0x04, 0x17
        /*004a*/ 	.short	(.L_17 - .L_16)
.L_16:
        /*004c*/ 	.word	0x00000000
        /*0050*/ 	.short	0x0000
        /*0052*/ 	.short	0x0000
        /*0054*/ 	.byte	0x00, 0xf4, 0x21, 0x00


	//----- nvinfo : EIATTR_MAXREG_COUNT
	.align		4
.L_17:
        /*0058*/ 	.byte	0x03, 0x1b
        /*005a*/ 	.short	0x00ff


	//----- nvinfo : EIATTR_EXIT_INSTR_OFFSETS
	.align		4
        /*005c*/ 	.byte	0x04, 0x1c
        /*005e*/ 	.short	(.L_19 - .L_18)


	//   ....[0]....
.L_18:
        /*0060*/ 	.word	0x000000d0


	//----- nvinfo : EIATTR_REQNTID
	.align		4
.L_19:
        /*0064*/ 	.byte	0x04, 0x10
        /*0066*/ 	.short	(.L_21 - .L_20)
.L_20:
        /*0068*/ 	.word	0x00000080
        /*006c*/ 	.word	0x00000001
        /*0070*/ 	.word	0x00000001
.L_21:


//--------------------- .nv.callgraph             --------------------------
	.section	.nv.callgraph,"",@"SHT_CUDA_CALLGRAPH"
	.align	4
	.sectionentsize	8
	.align		4
        /*0000*/ 	.word	0x00000000
	.align		4
        /*0004*/ 	.word	0xffffffff
	.align		4
        /*0008*/ 	.word	0x00000000
	.align		4
        /*000c*/ 	.word	0xfffffffe
	.align		4
        /*0010*/ 	.word	0x00000000
	.align		4
        /*0014*/ 	.word	0xfffffffd
	.align		4
        /*0018*/ 	.word	0x00000000
	.align		4
        /*001c*/ 	.word	0xfffffffc


//--------------------- .nv.rel.action            --------------------------
	.section	.nv.rel.action,"",@"SHT_CUDA_RELOCINFO"
	.align	8
	.sectionentsize	8
        /*0000*/ 	.byte	0x73, 0x00, 0x00, 0x00, 0x00, 0x00, 0x00, 0x00, 0x00, 0x00, 0x00, 0x11, 0x25, 0x00, 0x05, 0x36


//--------------------- .nv.constant0.triton_poi_fused_sub_7 --------------------------
	.section	.nv.constant0.triton_poi_fused_sub_7,"a",@progbits
	.sectionflags	@""
	.align	4
.nv.constant0.triton_poi_fused_sub_7:
	.zero		384


//--------------------- .text.triton_poi_fused_sub_7 --------------------------
	.section	.text.triton_poi_fused_sub_7,"ax",@progbits
	.sectioninfo	@"SHI_REGISTERS=10"
	.align	128
        .global         triton_poi_fused_sub_7
        .type           triton_poi_fused_sub_7,@function
        .size           triton_poi_fused_sub_7,(.L_x_1 - triton_poi_fused_sub_7)
        .other          triton_poi_fused_sub_7,@"STO_CUDA_ENTRY STV_DEFAULT"
triton_poi_fused_sub_7:
.text.triton_poi_fused_sub_7:
[----:B------:R-:W-:Y:S02]  /*0000*/  MOV R1, c[0x0][0x28] ;  /* 0x00000a0000017a02 */ /* 0x000fe40000000f00 */
[----:B------:R-:W0:Y:S01]  /*0010*/  S2R R0, SR_TID.X ;  /* 0x0000000000007919 */ /* 0x000e220000002100 */
[----:B------:R-:W-:Y:S01]  /*0020*/  MOV R5, 0x4 ;  /* 0x0000000400057802 */ /* 0x000fe20000000f00 */
[----:B------:R-:W-:Y:S02]  /*0030*/  ULDC.64 UR4, c[0x0][0x118] ;  /* 0x0000460000047ab9 */ /* 0x000fe40000000a00 */
[----:B------:R-:W1:Y:S01]  /*0040*/  S2R R3, SR_CTAID.X ;  /* 0x0000000000037919 */ /* 0x000e620000002500 */
[----:B0-----:R-:W-:-:S04]  /*0050*/  LOP3.LUT R0, R0, 0x7f, RZ, 0xc0, !PT ;  /* 0x0000007f00007812 */ /* 0x001fc800078ec0ff */
[----:B-1----:R-:W-:-:S05]  /*0060*/  LEA R0, R3, R0, 0x7 ;  /* 0x0000000003007211 */ /* 0x002fca00078e38ff */
[----:B------:R-:W-:-:S04]  /*0070*/  IMAD.WIDE R2, R0, R5, c[0x0][0x168] ;  /* 0x00005a0000027625 */ /* 0x000fc800078e0205 */
[----:B------:R-:W-:Y:S02]  /*0080*/  IMAD.WIDE R4, R0, R5, c[0x0][0x160] ;  /* 0x0000580000047625 */ /* 0x000fe400078e0205 */
[----:B------:R-:W2:Y:S04]  /*0090*/  LDG.E R2, [R2.64] ;  /* 0x0000000402027981 */ /* 0x000ea8000c1e1900 */
[----:B------:R-:W2:Y:S02]  /*00a0*/  LDG.E R7, [R4.64] ;  /* 0x0000000404077981 */ /* 0x000ea4000c1e1900 */
[----:B--2---:R-:W-:-:S05]  /*00b0*/  FADD R7, R2, -R7 ;  /* 0x8000000702077221 */ /* 0x004fca0000000000 */
[----:B------:R-:W-:Y:S01]  /*00c0*/  STG.E [R4.64], R7 ;  /* 0x0000000704007986 */ /* 0x000fe2000c101904 */
[----:B------:R-:W-:Y:S05]  /*00d0*/  EXIT ;  /* 0x000000000000794d */ /* 0x000fea0003800000 */
.L_x_0:
[----:B------:R-:W-:-:S00]  /*00e0*/  BRA `(.L_x_0) ;  /* 0xfffffff000007947 */ /* 0x000fc0000383ffff */
[----:B------:R-:W-:-:S00]  /*00f0*/  NOP ;  /* 0x0000000000007918 */ /* 0x000fc00000000000 */
        /* <DEDUP_REMOVED lines=8> */
.L_x_1:
